//
// Generated by NVIDIA NVVM Compiler
//
// Compiler Build ID: CL-36424714
// Cuda compilation tools, release 13.0, V13.0.88
// Based on NVVM 20.0.0
//

.version 9.0
.target sm_100
.address_size 64

	// .globl	_Z2FCPfS_S_S_ii

.visible .entry _Z2FCPfS_S_S_ii(
	.param .u64 .ptr .align 1 _Z2FCPfS_S_S_ii_param_0,
	.param .u64 .ptr .align 1 _Z2FCPfS_S_S_ii_param_1,
	.param .u64 .ptr .align 1 _Z2FCPfS_S_S_ii_param_2,
	.param .u64 .ptr .align 1 _Z2FCPfS_S_S_ii_param_3,
	.param .u32 _Z2FCPfS_S_S_ii_param_4,
	.param .u32 _Z2FCPfS_S_S_ii_param_5
)
{
	.reg .pred 	%p<11>;
	.reg .b32 	%r<38>;
	.reg .b32 	%f<114>;
	.reg .b64 	%rd<61>;

	ld.param.u64 	%rd9, [_Z2FCPfS_S_S_ii_param_0];
	ld.param.u64 	%rd11, [_Z2FCPfS_S_S_ii_param_1];
	ld.param.u64 	%rd12, [_Z2FCPfS_S_S_ii_param_2];
	ld.param.u64 	%rd10, [_Z2FCPfS_S_S_ii_param_3];
	ld.param.u32 	%r23, [_Z2FCPfS_S_S_ii_param_4];
	ld.param.u32 	%r24, [_Z2FCPfS_S_S_ii_param_5];
	cvta.to.global.u64 	%rd1, %rd12;
	cvta.to.global.u64 	%rd2, %rd11;
	mov.u32 	%r25, %ntid.x;
	mov.u32 	%r26, %ctaid.x;
	mov.u32 	%r27, %tid.x;
	mad.lo.s32 	%r1, %r25, %r26, %r27;
	setp.ge.s32 	%p1, %r1, %r24;
	@%p1 bra 	$L__BB0_15;
	setp.lt.s32 	%p2, %r23, 1;
	mov.f32 	%f113, 0f00000000;
	@%p2 bra 	$L__BB0_14;
	and.b32  	%r2, %r23, 15;
	setp.lt.u32 	%p3, %r23, 16;
	mov.f32 	%f113, 0f00000000;
	mov.b32 	%r34, 0;
	@%p3 bra 	$L__BB0_5;
	and.b32  	%r34, %r23, 2147483632;
	neg.s32 	%r32, %r34;
	shl.b32 	%r5, %r24, 4;
	add.s64 	%rd59, %rd2, 32;
	mov.f32 	%f113, 0f00000000;
	mul.wide.s32 	%rd15, %r24, 4;
	mov.u32 	%r31, %r1;
$L__BB0_4:
	.pragma "nounroll";
	ld.global.f32 	%f18, [%rd59+-32];
	mul.wide.s32 	%rd13, %r31, 4;
	add.s64 	%rd14, %rd1, %rd13;
	ld.global.f32 	%f19, [%rd14];
	fma.rn.f32 	%f20, %f18, %f19, %f113;
	ld.global.f32 	%f21, [%rd59+-28];
	add.s64 	%rd16, %rd14, %rd15;
	ld.global.f32 	%f22, [%rd16];
	fma.rn.f32 	%f23, %f21, %f22, %f20;
	ld.global.f32 	%f24, [%rd59+-24];
	add.s64 	%rd17, %rd16, %rd15;
	ld.global.f32 	%f25, [%rd17];
	fma.rn.f32 	%f26, %f24, %f25, %f23;
	ld.global.f32 	%f27, [%rd59+-20];
	add.s64 	%rd18, %rd17, %rd15;
	ld.global.f32 	%f28, [%rd18];
	fma.rn.f32 	%f29, %f27, %f28, %f26;
	ld.global.f32 	%f30, [%rd59+-16];
	add.s64 	%rd19, %rd18, %rd15;
	ld.global.f32 	%f31, [%rd19];
	fma.rn.f32 	%f32, %f30, %f31, %f29;
	ld.global.f32 	%f33, [%rd59+-12];
	add.s64 	%rd20, %rd19, %rd15;
	ld.global.f32 	%f34, [%rd20];
	fma.rn.f32 	%f35, %f33, %f34, %f32;
	ld.global.f32 	%f36, [%rd59+-8];
	add.s64 	%rd21, %rd20, %rd15;
	ld.global.f32 	%f37, [%rd21];
	fma.rn.f32 	%f38, %f36, %f37, %f35;
	ld.global.f32 	%f39, [%rd59+-4];
	add.s64 	%rd22, %rd21, %rd15;
	ld.global.f32 	%f40, [%rd22];
	fma.rn.f32 	%f41, %f39, %f40, %f38;
	ld.global.f32 	%f42, [%rd59];
	add.s64 	%rd23, %rd22, %rd15;
	ld.global.f32 	%f43, [%rd23];
	fma.rn.f32 	%f44, %f42, %f43, %f41;
	ld.global.f32 	%f45, [%rd59+4];
	add.s64 	%rd24, %rd23, %rd15;
	ld.global.f32 	%f46, [%rd24];
	fma.rn.f32 	%f47, %f45, %f46, %f44;
	ld.global.f32 	%f48, [%rd59+8];
	add.s64 	%rd25, %rd24, %rd15;
	ld.global.f32 	%f49, [%rd25];
	fma.rn.f32 	%f50, %f48, %f49, %f47;
	ld.global.f32 	%f51, [%rd59+12];
	add.s64 	%rd26, %rd25, %rd15;
	ld.global.f32 	%f52, [%rd26];
	fma.rn.f32 	%f53, %f51, %f52, %f50;
	ld.global.f32 	%f54, [%rd59+16];
	add.s64 	%rd27, %rd26, %rd15;
	ld.global.f32 	%f55, [%rd27];
	fma.rn.f32 	%f56, %f54, %f55, %f53;
	ld.global.f32 	%f57, [%rd59+20];
	add.s64 	%rd28, %rd27, %rd15;
	ld.global.f32 	%f58, [%rd28];
	fma.rn.f32 	%f59, %f57, %f58, %f56;
	ld.global.f32 	%f60, [%rd59+24];
	add.s64 	%rd29, %rd28, %rd15;
	ld.global.f32 	%f61, [%rd29];
	fma.rn.f32 	%f62, %f60, %f61, %f59;
	ld.global.f32 	%f63, [%rd59+28];
	add.s64 	%rd30, %rd29, %rd15;
	ld.global.f32 	%f64, [%rd30];
	fma.rn.f32 	%f113, %f63, %f64, %f62;
	add.s32 	%r32, %r32, 16;
	add.s32 	%r31, %r31, %r5;
	add.s64 	%rd59, %rd59, 64;
	setp.ne.s32 	%p4, %r32, 0;
	@%p4 bra 	$L__BB0_4;
$L__BB0_5:
	setp.eq.s32 	%p5, %r2, 0;
	@%p5 bra 	$L__BB0_14;
	and.b32  	%r11, %r23, 7;
	setp.lt.u32 	%p6, %r2, 8;
	@%p6 bra 	$L__BB0_8;
	mad.lo.s32 	%r29, %r34, %r24, %r1;
	mul.wide.u32 	%rd31, %r34, 4;
	add.s64 	%rd32, %rd2, %rd31;
	ld.global.f32 	%f66, [%rd32];
	mul.wide.s32 	%rd33, %r29, 4;
	add.s64 	%rd34, %rd1, %rd33;
	ld.global.f32 	%f67, [%rd34];
	fma.rn.f32 	%f68, %f66, %f67, %f113;
	ld.global.f32 	%f69, [%rd32+4];
	mul.wide.s32 	%rd35, %r24, 4;
	add.s64 	%rd36, %rd34, %rd35;
	ld.global.f32 	%f70, [%rd36];
	fma.rn.f32 	%f71, %f69, %f70, %f68;
	ld.global.f32 	%f72, [%rd32+8];
	add.s64 	%rd37, %rd36, %rd35;
	ld.global.f32 	%f73, [%rd37];
	fma.rn.f32 	%f74, %f72, %f73, %f71;
	ld.global.f32 	%f75, [%rd32+12];
	add.s64 	%rd38, %rd37, %rd35;
	ld.global.f32 	%f76, [%rd38];
	fma.rn.f32 	%f77, %f75, %f76, %f74;
	ld.global.f32 	%f78, [%rd32+16];
	add.s64 	%rd39, %rd38, %rd35;
	ld.global.f32 	%f79, [%rd39];
	fma.rn.f32 	%f80, %f78, %f79, %f77;
	ld.global.f32 	%f81, [%rd32+20];
	add.s64 	%rd40, %rd39, %rd35;
	ld.global.f32 	%f82, [%rd40];
	fma.rn.f32 	%f83, %f81, %f82, %f80;
	ld.global.f32 	%f84, [%rd32+24];
	add.s64 	%rd41, %rd40, %rd35;
	ld.global.f32 	%f85, [%rd41];
	fma.rn.f32 	%f86, %f84, %f85, %f83;
	ld.global.f32 	%f87, [%rd32+28];
	add.s64 	%rd42, %rd41, %rd35;
	ld.global.f32 	%f88, [%rd42];
	fma.rn.f32 	%f113, %f87, %f88, %f86;
	add.s32 	%r34, %r34, 8;
$L__BB0_8:
	setp.eq.s32 	%p7, %r11, 0;
	@%p7 bra 	$L__BB0_14;
	and.b32  	%r14, %r23, 3;
	setp.lt.u32 	%p8, %r11, 4;
	@%p8 bra 	$L__BB0_11;
	mad.lo.s32 	%r30, %r34, %r24, %r1;
	mul.wide.u32 	%rd43, %r34, 4;
	add.s64 	%rd44, %rd2, %rd43;
	ld.global.f32 	%f90, [%rd44];
	mul.wide.s32 	%rd45, %r30, 4;
	add.s64 	%rd46, %rd1, %rd45;
	ld.global.f32 	%f91, [%rd46];
	fma.rn.f32 	%f92, %f90, %f91, %f113;
	ld.global.f32 	%f93, [%rd44+4];
	mul.wide.s32 	%rd47, %r24, 4;
	add.s64 	%rd48, %rd46, %rd47;
	ld.global.f32 	%f94, [%rd48];
	fma.rn.f32 	%f95, %f93, %f94, %f92;
	ld.global.f32 	%f96, [%rd44+8];
	add.s64 	%rd49, %rd48, %rd47;
	ld.global.f32 	%f97, [%rd49];
	fma.rn.f32 	%f98, %f96, %f97, %f95;
	ld.global.f32 	%f99, [%rd44+12];
	add.s64 	%rd50, %rd49, %rd47;
	ld.global.f32 	%f100, [%rd50];
	fma.rn.f32 	%f113, %f99, %f100, %f98;
	add.s32 	%r34, %r34, 4;
$L__BB0_11:
	setp.eq.s32 	%p9, %r14, 0;
	@%p9 bra 	$L__BB0_14;
	mul.wide.u32 	%rd51, %r34, 4;
	add.s64 	%rd60, %rd2, %rd51;
	mad.lo.s32 	%r37, %r34, %r24, %r1;
	neg.s32 	%r36, %r14;
$L__BB0_13:
	.pragma "nounroll";
	ld.global.f32 	%f101, [%rd60];
	mul.wide.s32 	%rd52, %r37, 4;
	add.s64 	%rd53, %rd1, %rd52;
	ld.global.f32 	%f102, [%rd53];
	fma.rn.f32 	%f113, %f101, %f102, %f113;
	add.s64 	%rd60, %rd60, 4;
	add.s32 	%r37, %r37, %r24;
	add.s32 	%r36, %r36, 1;
	setp.ne.s32 	%p10, %r36, 0;
	@%p10 bra 	$L__BB0_13;
$L__BB0_14:
	cvta.to.global.u64 	%rd54, %rd10;
	mul.wide.s32 	%rd55, %r1, 4;
	add.s64 	%rd56, %rd54, %rd55;
	ld.global.f32 	%f103, [%rd56];
	add.f32 	%f104, %f113, %f103;
	cvta.to.global.u64 	%rd57, %rd9;
	add.s64 	%rd58, %rd57, %rd55;
	st.global.f32 	[%rd58], %f104;
$L__BB0_15:
	ret;

}


// ===== COMPILED SASS (sm_100) =====

	.target	sm_100

	.elftype	@"ET_EXEC"


//--------------------- .note.nv.tkinfo           --------------------------
	.section	.note.nv.tkinfo,"",@"SHT_NOTE"
	.sectionflags	@"SHF_NOTE_NV_TKINFO"
	.tkinfo
        /*0018*/ 	.word	0x00000002
        /*0030*/ 	.string	""
        /*0030*/ 	.string	"ptxas"
        /*0030*/ 	.string	"Cuda compilation tools, release 13.0, V13.0.88"
        /*0030*/ 	.string	"Build cuda_13.0.r13.0/compiler.36424714_0"
        /*0030*/ 	.string	"-arch sm_100 -m 64 "



//--------------------- .note.nv.cuinfo           --------------------------
	.section	.note.nv.cuinfo,"",@"SHT_NOTE"
	.sectionflags	@"SHF_NOTE_NV_CUINFO"
        /*0018*/ 	.short	0x0002
        /*001a*/ 	.short	0x0064
        /*001c*/ 	.short	0x0082
	.zero		2


//--------------------- .nv.info                  --------------------------
	.section	.nv.info,"",@"SHT_CUDA_INFO"
	.align	4


	//----- nvinfo : EIATTR_REGCOUNT
	.align		4
        /*0000*/ 	.byte	0x04, 0x2f
        /*0002*/ 	.short	(.L_1 - .L_0)
	.align		4
.L_0:
        /*0004*/ 	.word	index@(_Z2FCPfS_S_S_ii)
        /*0008*/ 	.word	0x00000020


	//----- nvinfo : EIATTR_FRAME_SIZE
	.align		4
.L_1:
        /*000c*/ 	.byte	0x04, 0x11
        /*000e*/ 	.short	(.L_3 - .L_2)
	.align		4
.L_2:
        /*0010*/ 	.word	index@(_Z2FCPfS_S_S_ii)
        /*0014*/ 	.word	0x00000000


	//----- nvinfo : EIATTR_MIN_STACK_SIZE
	.align		4
.L_3:
        /*0018*/ 	.byte	0x04, 0x12
        /*001a*/ 	.short	(.L_5 - .L_4)
	.align		4
.L_4:
        /*001c*/ 	.word	index@(_Z2FCPfS_S_S_ii)
        /*0020*/ 	.word	0x00000000
.L_5:


//--------------------- .nv.compat                --------------------------
	.section	.nv.compat,"",@"SHT_CUDA_COMPAT_INFO"
	.align	4
        /*0000*/ 	.byte	0x02, 0x09, 0x00, 0x00, 0x02, 0x02, 0x01, 0x00, 0x02, 0x05, 0x05, 0x00, 0x03, 0x07, 0x01, 0x01
        /*0010*/ 	.byte	0x02, 0x03, 0x00, 0x00, 0x02, 0x06, 0x01, 0x00, 0x04, 0x0b, 0x08, 0x00, 0x09, 0x00, 0x00, 0x00
        /*0020*/ 	.byte	0x00, 0x00, 0x00, 0x00


//--------------------- .nv.info._Z2FCPfS_S_S_ii  --------------------------
	.section	.nv.info._Z2FCPfS_S_S_ii,"",@"SHT_CUDA_INFO"
	.sectionflags	@""
	.align	4


	//----- nvinfo : EIATTR_CUDA_API_VERSION
	.align		4
        /*0000*/ 	.byte	0x04, 0x37
        /*0002*/ 	.short	(.L_7 - .L_6)
.L_6:
        /*0004*/ 	.word	0x00000082


	//----- nvinfo : EIATTR_KPARAM_INFO
	.align		4
.L_7:
        /*0008*/ 	.byte	0x04, 0x17
        /*000a*/ 	.short	(.L_9 - .L_8)
.L_8:
        /*000c*/ 	.word	0x00000000
        /*0010*/ 	.short	0x0005
        /*0012*/ 	.short	0x0024
        /*0014*/ 	.byte	0x00, 0xf0, 0x11, 0x00


	//----- nvinfo : EIATTR_KPARAM_INFO
	.align		4
.L_9:
        /*0018*/ 	.byte	0x04, 0x17
        /*001a*/ 	.short	(.L_11 - .L_10)
.L_10:
        /*001c*/ 	.word	0x00000000
        /*0020*/ 	.short	0x0004
        /*0022*/ 	.short	0x0020
        /*0024*/ 	.byte	0x00, 0xf0, 0x11, 0x00


	//----- nvinfo : EIATTR_KPARAM_INFO
	.align		4
.L_11:
        /*0028*/ 	.byte	0x04, 0x17
        /*002a*/ 	.short	(.L_13 - .L_12)
.L_12:
        /*002c*/ 	.word	0x00000000
        /*0030*/ 	.short	0x0003
        /*0032*/ 	.short	0x0018
        /*0034*/ 	.byte	0x00, 0xf5, 0x21, 0x00


	//----- nvinfo : EIATTR_KPARAM_INFO
	.align		4
.L_13:
        /*0038*/ 	.byte	0x04, 0x17
        /*003a*/ 	.short	(.L_15 - .L_14)
.L_14:
        /*003c*/ 	.word	0x00000000
        /*0040*/ 	.short	0x0002
        /*0042*/ 	.short	0x0010
        /*0044*/ 	.byte	0x00, 0xf5, 0x21, 0x00


	//----- nvinfo : EIATTR_KPARAM_INFO
	.align		4
.L_15:
        /*0048*/ 	.byte	0x04, 0x17
        /*004a*/ 	.short	(.L_17 - .L_16)
.L_16:
        /*004c*/ 	.word	0x00000000
        /*0050*/ 	.short	0x0001
        /*0052*/ 	.short	0x0008
        /*0054*/ 	.byte	0x00, 0xf5, 0x21, 0x00


	//----- nvinfo : EIATTR_KPARAM_INFO
	.align		4
.L_17:
        /*0058*/ 	.byte	0x04, 0x17
        /*005a*/ 	.short	(.L_19 - .L_18)
.L_18:
        /*005c*/ 	.word	0x00000000
        /*0060*/ 	.short	0x0000
        /*0062*/ 	.short	0x0000
        /*0064*/ 	.byte	0x00, 0xf5, 0x21, 0x00


	//----- nvinfo : EIATTR_SPARSE_MMA_MASK
	.align		4
.L_19:
        /*0068*/ 	.byte	0x03, 0x50
        /*006a*/ 	.short	0x0000


	//----- nvinfo : EIATTR_MAXREG_COUNT
	.align		4
        /*006c*/ 	.byte	0x03, 0x1b
        /*006e*/ 	.short	0x00ff


	//----- nvinfo : EIATTR_MERCURY_ISA_VERSION
	.align		4
        /*0070*/ 	.byte	0x03, 0x5f
        /*0072*/ 	.short	0x0101


	//----- nvinfo : EIATTR_VRC_CTA_INIT_COUNT
	.align		4
        /*0074*/ 	.byte	0x02, 0x4a
	.zero		1
	.zero		1


	//----- nvinfo : EIATTR_EXIT_INSTR_OFFSETS
	.align		4
        /*0078*/ 	.byte	0x04, 0x1c
        /*007a*/ 	.short	(.L_21 - .L_20)


	//   ....[0]....
.L_20:
        /*007c*/ 	.word	0x00000070


	//   ....[1]....
        /*0080*/ 	.word	0x00000c10


	//----- nvinfo : EIATTR_CBANK_PARAM_SIZE
	.align		4
.L_21:
        /*0084*/ 	.byte	0x03, 0x19
        /*0086*/ 	.short	0x0028


	//----- nvinfo : EIATTR_PARAM_CBANK
	.align		4
        /*0088*/ 	.byte	0x04, 0x0a
        /*008a*/ 	.short	(.L_23 - .L_22)
	.align		4
.L_22:
        /*008c*/ 	.word	index@(.nv.constant0._Z2FCPfS_S_S_ii)
        /*0090*/ 	.short	0x0380
        /*0092*/ 	.short	0x0028


	//----- nvinfo : EIATTR_SW_WAR
	.align		4
.L_23:
        /*0094*/ 	.byte	0x04, 0x36
        /*0096*/ 	.short	(.L_25 - .L_24)
.L_24:
        /*0098*/ 	.word	0x00000008
.L_25:


//--------------------- .nv.callgraph             --------------------------
	.section	.nv.callgraph,"",@"SHT_CUDA_CALLGRAPH"
	.align	4
	.sectionentsize	8
	.align		4
        /*0000*/ 	.word	0x00000000
	.align		4
        /*0004*/ 	.word	0xffffffff
	.align		4
        /*0008*/ 	.word	0x00000000
	.align		4
        /*000c*/ 	.word	0xfffffffe
	.align		4
        /*0010*/ 	.word	0x00000000
	.align		4
        /*0014*/ 	.word	0xfffffffd
	.align		4
        /*0018*/ 	.word	0x00000000
	.align		4
        /*001c*/ 	.word	0xfffffffc


//--------------------- .text._Z2FCPfS_S_S_ii     --------------------------
	.section	.text._Z2FCPfS_S_S_ii,"ax",@progbits
	.align	128
        .global         _Z2FCPfS_S_S_ii
        .type           _Z2FCPfS_S_S_ii,@function
        .size           _Z2FCPfS_S_S_ii,(.L_x_7 - _Z2FCPfS_S_S_ii)
        .other          _Z2FCPfS_S_S_ii,@"STO_CUDA_ENTRY STV_DEFAULT"
_Z2FCPfS_S_S_ii:
.text._Z2FCPfS_S_S_ii:
[----:B------:R-:W-:Y:S01]  /*0000*/  LDC R1, c[0x0][0x37c] ;  /* 0x0000df00ff017b82 */ /* 0x000fe20000000800 */
[----:B------:R-:W0:Y:S07]  /*0010*/  S2R R3, SR_CTAID.X ;  /* 0x0000000000037919 */ /* 0x000e2e0000002500 */
[----:B------:R-:W1:Y:S01]  /*0020*/  LDC R0, c[0x0][0x3a4] ;  /* 0x0000e900ff007b82 */ /* 0x000e620000000800 */
[----:B------:R-:W0:Y:S01]  /*0030*/  LDCU UR4, c[0x0][0x360] ;  /* 0x00006c00ff0477ac */ /* 0x000e220008000800 */
[----:B------:R-:W0:Y:S02]  /*0040*/  S2R R2, SR_TID.X ;  /* 0x0000000000027919 */ /* 0x000e240000002100 */
[----:B0-----:R-:W-:-:S05]  /*0050*/  IMAD R3, R3, UR4, R2 ;  /* 0x0000000403037c24 */ /* 0x001fca000f8e0202 */
[----:B-1----:R-:W-:-:S13]  /*0060*/  ISETP.GE.AND P0, PT, R3, R0, PT ;  /* 0x000000000300720c */ /* 0x002fda0003f06270 */
[----:B------:R-:W-:Y:S05]  /*0070*/  @P0 EXIT ;  /* 0x000000000000094d */ /* 0x000fea0003800000 */
[----:B------:R-:W0:Y:S01]  /*0080*/  LDCU UR6, c[0x0][0x3a0] ;  /* 0x00007400ff0677ac */ /* 0x000e220008000800 */
[----:B------:R-:W-:Y:S01]  /*0090*/  HFMA2 R17, -RZ, RZ, 0, 0 ;  /* 0x00000000ff117431 */ /* 0x000fe200000001ff */
[----:B------:R-:W1:Y:S01]  /*00a0*/  LDCU.64 UR10, c[0x0][0x358] ;  /* 0x00006b00ff0a77ac */ /* 0x000e620008000a00 */
[----:B0-----:R-:W-:-:S09]  /*00b0*/  UISETP.GE.AND UP0, UPT, UR6, 0x1, UPT ;  /* 0x000000010600788c */ /* 0x001fd2000bf06270 */
[----:B-1----:R-:W-:Y:S05]  /*00c0*/  BRA.U !UP0, `(.L_x_0) ;  /* 0x0000000908b47547 */ /* 0x002fea000b800000 */
[----:B------:R-:W-:Y:S01]  /*00d0*/  UISETP.GE.U32.AND UP1, UPT, UR6, 0x10, UPT ;  /* 0x000000100600788c */ /* 0x000fe2000bf26070 */
[----:B------:R-:W-:Y:S01]  /*00e0*/  MOV R17, RZ ;  /* 0x000000ff00117202 */ /* 0x000fe20000000f00 */
[----:B------:R-:W-:Y:S01]  /*00f0*/  ULOP3.LUT UR7, UR6, 0xf, URZ, 0xc0, !UPT ;  /* 0x0000000f06077892 */ /* 0x000fe2000f8ec0ff */
[----:B------:R-:W-:-:S03]  /*0100*/  MOV R2, RZ ;  /* 0x000000ff00027202 */ /* 0x000fc60000000f00 */
[----:B------:R-:W-:-:S03]  /*0110*/  UISETP.NE.AND UP0, UPT, UR7, URZ, UPT ;  /* 0x000000ff0700728c */ /* 0x000fc6000bf05270 */
[----:B------:R-:W-:Y:S08]  /*0120*/  BRA.U !UP1, `(.L_x_1) ;  /* 0x0000000509447547 */ /* 0x000ff0000b800000 */
[----:B------:R-:W0:Y:S01]  /*0130*/  LDCU.64 UR4, c[0x0][0x388] ;  /* 0x00007100ff0477ac */ /* 0x000e220008000a00 */
[----:B------:R-:W-:Y:S02]  /*0140*/  MOV R17, RZ ;  /* 0x000000ff00117202 */ /* 0x000fe40000000f00 */
[----:B------:R-:W-:Y:S01]  /*0150*/  MOV R5, R3 ;  /* 0x0000000300057202 */ /* 0x000fe20000000f00 */
[----:B------:R-:W-:-:S04]  /*0160*/  ULOP3.LUT UR8, UR6, 0x7ffffff0, URZ, 0xc0, !UPT ;  /* 0x7ffffff006087892 */ /* 0x000fc8000f8ec0ff */
[----:B------:R-:W-:Y:S02]  /*0170*/  UIADD3 UR9, UPT, UPT, -UR8, URZ, URZ ;  /* 0x000000ff08097290 */ /* 0x000fe4000fffe1ff */
[----:B------:R-:W-:Y:S01]  /*0180*/  MOV R2, UR8 ;  /* 0x0000000800027c02 */ /* 0x000fe20008000f00 */
[----:B0-----:R-:W-:-:S04]  /*0190*/  UIADD3 UR4, UP1, UPT, UR4, 0x20, URZ ;  /* 0x0000002004047890 */ /* 0x001fc8000ff3e0ff */
[----:B------:R-:W-:Y:S02]  /*01a0*/  UIADD3.X UR5, UPT, UPT, URZ, UR5, URZ, UP1, !UPT ;  /* 0x00000005ff057290 */ /* 0x000fe40008ffe4ff */
[----:B------:R-:W-:-:S04]  /*01b0*/  MOV R10, UR4 ;  /* 0x00000004000a7c02 */ /* 0x000fc80008000f00 */
[----:B------:R-:W-:-:S07]  /*01c0*/  MOV R11, UR5 ;  /* 0x00000005000b7c02 */ /* 0x000fce0008000f00 */
.L_x_2:
[----:B------:R-:W0:Y:S01]  /*01d0*/  LDC.64 R8, c[0x0][0x390] ;  /* 0x0000e400ff087b82 */ /* 0x000e220000000a00 */
[----:B------:R-:W2:Y:S04]  /*01e0*/  LDG.E R26, desc[UR10][R10.64+-0x20] ;  /* 0xffffe00a0a1a7981 */ /* 0x000ea8000c1e1900 */
[----:B------:R-:W3:Y:S04]  /*01f0*/  LDG.E R19, desc[UR10][R10.64+-0x1c] ;  /* 0xffffe40a0a137981 */ /* 0x000ee8000c1e1900 */
[----:B------:R-:W4:Y:S04]  /*0200*/  LDG.E R27, desc[UR10][R10.64+-0x18] ;  /* 0xffffe80a0a1b7981 */ /* 0x000f28000c1e1900 */
[----:B------:R-:W5:Y:S04]  /*0210*/  LDG.E R4, desc[UR10][R10.64+-0x14] ;  /* 0xffffec0a0a047981 */ /* 0x000f68000c1e1900 */
[----:B------:R-:W5:Y:S01]  /*0220*/  LDG.E R20, desc[UR10][R10.64+-0x8] ;  /* 0xfffff80a0a147981 */ /* 0x000f62000c1e1900 */
[----:B0-----:R-:W-:-:S05]  /*0230*/  IMAD.WIDE R8, R5, 0x4, R8 ;  /* 0x0000000405087825 */ /* 0x001fca00078e0208 */
[----:B------:R-:W2:Y:S01]  /*0240*/  LDG.E R16, desc[UR10][R8.64] ;  /* 0x0000000a08107981 */ /* 0x000ea2000c1e1900 */
[----:B------:R-:W-:-:S05]  /*0250*/  IMAD.WIDE R12, R0, 0x4, R8 ;  /* 0x00000004000c7825 */ /* 0x000fca00078e0208 */
[----:B------:R-:W3:Y:S01]  /*0260*/  LDG.E R18, desc[UR10][R12.64] ;  /* 0x0000000a0c127981 */ /* 0x000ee2000c1e1900 */
[----:B------:R-:W-:-:S03]  /*0270*/  IMAD.WIDE R22, R0, 0x4, R12 ;  /* 0x0000000400167825 */ /* 0x000fc600078e020c */
[----:B------:R-:W5:Y:S01]  /*0280*/  LDG.E R9, desc[UR10][R10.64+-0x10] ;  /* 0xfffff00a0a097981 */ /* 0x000f62000c1e1900 */
[----:B------:R-:W-:-:S03]  /*0290*/  IMAD.WIDE R14, R0, 0x4, R22 ;  /* 0x00000004000e7825 */ /* 0x000fc600078e0216 */
[----:B------:R-:W4:Y:S04]  /*02a0*/  LDG.E R24, desc[UR10][R22.64] ;  /* 0x0000000a16187981 */ /* 0x000f28000c1e1900 */
[----:B------:R-:W5:Y:S01]  /*02b0*/  LDG.E R7, desc[UR10][R14.64] ;  /* 0x0000000a0e077981 */ /* 0x000f62000c1e1900 */
[----:B------:R-:W-:-:S03]  /*02c0*/  IMAD.WIDE R28, R0, 0x4, R14 ;  /* 0x00000004001c7825 */ /* 0x000fc600078e020e */
[----:B------:R-:W5:Y:S04]  /*02d0*/  LDG.E R8, desc[UR10][R10.64+-0xc] ;  /* 0xfffff40a0a087981 */ /* 0x000f68000c1e1900 */
[----:B------:R0:W5:Y:S02]  /*02e0*/  LDG.E R6, desc[UR10][R28.64] ;  /* 0x0000000a1c067981 */ /* 0x000164000c1e1900 */
[----:B0-----:R-:W-:-:S05]  /*02f0*/  IMAD.WIDE R28, R0, 0x4, R28 ;  /* 0x00000004001c7825 */ /* 0x001fca00078e021c */
[----:B------:R-:W5:Y:S01]  /*0300*/  LDG.E R21, desc[UR10][R28.64] ;  /* 0x0000000a1c157981 */ /* 0x000f62000c1e1900 */
[----:B------:R-:W-:-:S05]  /*0310*/  IMAD.WIDE R22, R0, 0x4, R28 ;  /* 0x0000000400167825 */ /* 0x000fca00078e021c */
[----:B------:R0:W5:Y:S01]  /*0320*/  LDG.E R25, desc[UR10][R22.64] ;  /* 0x0000000a16197981 */ /* 0x000162000c1e1900 */
[----:B------:R-:W-:-:S03]  /*0330*/  IMAD.WIDE R12, R0, 0x4, R22 ;  /* 0x00000004000c7825 */ /* 0x000fc600078e0216 */
[----:B------:R-:W5:Y:S01]  /*0340*/  LDG.E R29, desc[UR10][R10.64+-0x4] ;  /* 0xfffffc0a0a1d7981 */ /* 0x000f62000c1e1900 */
[----:B------:R-:W-:-:S03]  /*0350*/  IMAD.WIDE R14, R0, 0x4, R12 ;  /* 0x00000004000e7825 */ /* 0x000fc600078e020c */
[----:B------:R-:W5:Y:S04]  /*0360*/  LDG.E R12, desc[UR10][R12.64] ;  /* 0x0000000a0c0c7981 */ /* 0x000f68000c1e1900 */
[----:B------:R-:W5:Y:S01]  /*0370*/  LDG.E R13, desc[UR10][R10.64+0x8] ;  /* 0x0000080a0a0d7981 */ /* 0x000f62000c1e1900 */
[----:B--2---:R-:W-:Y:S01]  /*0380*/  FFMA R26, R26, R16, R17 ;  /* 0x000000101a1a7223 */ /* 0x004fe20000000011 */
[C---:B------:R-:W-:Y:S02]  /*0390*/  IMAD.WIDE R16, R0.reuse, 0x4, R14 ;  /* 0x0000000400107825 */ /* 0x040fe400078e020e */
[----:B------:R-:W2:Y:S02]  /*03a0*/  LDG.E R14, desc[UR10][R14.64] ;  /* 0x0000000a0e0e7981 */ /* 0x000ea4000c1e1900 */
[----:B---3--:R-:W-:Y:S01]  /*03b0*/  FFMA R26, R19, R18, R26 ;  /* 0x00000012131a7223 */ /* 0x008fe2000000001a */
[----:B------:R-:W-:-:S02]  /*03c0*/  IMAD.WIDE R18, R0, 0x4, R16 ;  /* 0x0000000400127825 */ /* 0x000fc400078e0210 */
[----:B------:R-:W3:Y:S02]  /*03d0*/  LDG.E R16, desc[UR10][R16.64] ;  /* 0x0000000a10107981 */ /* 0x000ee4000c1e1900 */
[----:B0-----:R-:W-:-:S04]  /*03e0*/  IMAD.WIDE R22, R0, 0x4, R18 ;  /* 0x0000000400167825 */ /* 0x001fc800078e0212 */
[----:B----4-:R-:W-:Y:S01]  /*03f0*/  FFMA R27, R27, R24, R26 ;  /* 0x000000181b1b7223 */ /* 0x010fe2000000001a */
[----:B------:R-:W4:Y:S04]  /*0400*/  LDG.E R18, desc[UR10][R18.64] ;  /* 0x0000000a12127981 */ /* 0x000f28000c1e1900 */
[----:B------:R-:W2:Y:S01]  /*0410*/  LDG.E R24, desc[UR10][R10.64] ;  /* 0x0000000a0a187981 */ /* 0x000ea2000c1e1900 */
[----:B-----5:R-:W-:Y:S01]  /*0420*/  FFMA R28, R4, R7, R27 ;  /* 0x00000007041c7223 */ /* 0x020fe2000000001b */
[C---:B------:R-:W-:Y:S02]  /*0430*/  IMAD.WIDE R26, R0.reuse, 0x4, R22 ;  /* 0x00000004001a7825 */ /* 0x040fe400078e0216 */
[----:B------:R-:W3:Y:S02]  /*0440*/  LDG.E R4, desc[UR10][R10.64+0x4] ;  /* 0x0000040a0a047981 */ /* 0x000ee4000c1e1900 */
[----:B------:R-:W-:Y:S01]  /*0450*/  FFMA R9, R9, R6, R28 ;  /* 0x0000000609097223 */ /* 0x000fe2000000001c */
[----:B------:R-:W-:Y:S01]  /*0460*/  IMAD.WIDE R6, R0, 0x4, R26 ;  /* 0x0000000400067825 */ /* 0x000fe200078e021a */
[----:B------:R-:W5:Y:S04]  /*0470*/  LDG.E R22, desc[UR10][R22.64] ;  /* 0x0000000a16167981 */ /* 0x000f68000c1e1900 */
[----:B------:R-:W5:Y:S04]  /*0480*/  LDG.E R15, desc[UR10][R10.64+0xc] ;  /* 0x00000c0a0a0f7981 */ /* 0x000f68000c1e1900 */
[----:B------:R-:W5:Y:S04]  /*0490*/  LDG.E R26, desc[UR10][R26.64] ;  /* 0x0000000a1a1a7981 */ /* 0x000f68000c1e1900 */
[----:B------:R-:W5:Y:S01]  /*04a0*/  LDG.E R17, desc[UR10][R10.64+0x10] ;  /* 0x0000100a0a117981 */ /* 0x000f62000c1e1900 */
[----:B------:R-:W-:Y:S01]  /*04b0*/  FFMA R21, R8, R21, R9 ;  /* 0x0000001508157223 */ /* 0x000fe20000000009 */
[----:B------:R-:W-:-:S02]  /*04c0*/  IMAD.WIDE R8, R0, 0x4, R6 ;  /* 0x0000000400087825 */ /* 0x000fc400078e0206 */
[----:B------:R0:W5:Y:S04]  /*04d0*/  LDG.E R6, desc[UR10][R6.64] ;  /* 0x0000000a06067981 */ /* 0x000168000c1e1900 */
[----:B------:R-:W5:Y:S04]  /*04e0*/  LDG.E R23, desc[UR10][R10.64+0x14] ;  /* 0x0000140a0a177981 */ /* 0x000f68000c1e1900 */
[----:B------:R-:W5:Y:S01]  /*04f0*/  LDG.E R19, desc[UR10][R8.64] ;  /* 0x0000000a08137981 */ /* 0x000f62000c1e1900 */
[----:B0-----:R-:W-:Y:S01]  /*0500*/  FFMA R7, R20, R25, R21 ;  /* 0x0000001914077223 */ /* 0x001fe20000000015 */
[----:B------:R-:W-:-:S02]  /*0510*/  IMAD.WIDE R20, R0, 0x4, R8 ;  /* 0x0000000400147825 */ /* 0x000fc400078e0208 */
[----:B------:R-:W5:Y:S04]  /*0520*/  LDG.E R28, desc[UR10][R10.64+0x18] ;  /* 0x0000180a0a1c7981 */ /* 0x000f68000c1e1900 */
[----:B------:R0:W5:Y:S04]  /*0530*/  LDG.E R25, desc[UR10][R10.64+0x1c] ;  /* 0x00001c0a0a197981 */ /* 0x000168000c1e1900 */
[----:B------:R-:W5:Y:S01]  /*0540*/  LDG.E R20, desc[UR10][R20.64] ;  /* 0x0000000a14147981 */ /* 0x000f62000c1e1900 */
[----:B------:R-:W-:Y:S01]  /*0550*/  FFMA R29, R29, R12, R7 ;  /* 0x0000000c1d1d7223 */ /* 0x000fe20000000007 */
[----:B------:R-:W-:-:S04]  /*0560*/  UIADD3 UR9, UPT, UPT, UR9, 0x10, URZ ;  /* 0x0000001009097890 */ /* 0x000fc8000fffe0ff */
[----:B------:R-:W-:Y:S01]  /*0570*/  UISETP.NE.AND UP1, UPT, UR9, URZ, UPT ;  /* 0x000000ff0900728c */ /* 0x000fe2000bf25270 */
[----:B0-----:R-:W-:Y:S02]  /*0580*/  IADD3 R10, P0, PT, R10, 0x40, RZ ;  /* 0x000000400a0a7810 */ /* 0x001fe40007f1e0ff */
[----:B------:R-:W-:Y:S02]  /*0590*/  LEA R5, R0, R5, 0x4 ;  /* 0x0000000500057211 */ /* 0x000fe400078e20ff */
[----:B------:R-:W-:Y:S01]  /*05a0*/  IADD3.X R11, PT, PT, RZ, R11, RZ, P0, !PT ;  /* 0x0000000bff0b7210 */ /* 0x000fe200007fe4ff */
[----:B--2---:R-:W-:-:S04]  /*05b0*/  FFMA R29, R24, R14, R29 ;  /* 0x0000000e181d7223 */ /* 0x004fc8000000001d */
[----:B---3--:R-:W-:-:S04]  /*05c0*/  FFMA R4, R4, R16, R29 ;  /* 0x0000001004047223 */ /* 0x008fc8000000001d */
[----:B----4-:R-:W-:-:S04]  /*05d0*/  FFMA R4, R13, R18, R4 ;  /* 0x000000120d047223 */ /* 0x010fc80000000004 */
[----:B-----5:R-:W-:-:S04]  /*05e0*/  FFMA R4, R15, R22, R4 ;  /* 0x000000160f047223 */ /* 0x020fc80000000004 */
[----:B------:R-:W-:-:S04]  /*05f0*/  FFMA R4, R17, R26, R4 ;  /* 0x0000001a11047223 */ /* 0x000fc80000000004 */
[----:B------:R-:W-:-:S04]  /*0600*/  FFMA R23, R23, R6, R4 ;  /* 0x0000000617177223 */ /* 0x000fc80000000004 */
[----:B------:R-:W-:-:S04]  /*0610*/  FFMA R28, R28, R19, R23 ;  /* 0x000000131c1c7223 */ /* 0x000fc80000000017 */
[----:B------:R-:W-:Y:S01]  /*0620*/  FFMA R17, R25, R20, R28 ;  /* 0x0000001419117223 */ /* 0x000fe2000000001c */
[----:B------:R-:W-:Y:S06]  /*0630*/  BRA.U UP1, `(.L_x_2) ;  /* 0xfffffff901e47547 */ /* 0x000fec000b83ffff */
.L_x_1:
[----:B------:R-:W-:Y:S05]  /*0640*/  BRA.U !UP0, `(.L_x_0) ;  /* 0x0000000508547547 */ /* 0x000fea000b800000 */
[----:B------:R-:W-:Y:S02]  /*0650*/  UISETP.GE.U32.AND UP0, UPT, UR7, 0x8, UPT ;  /* 0x000000080700788c */ /* 0x000fe4000bf06070 */
[----:B------:R-:W-:-:S04]  /*0660*/  ULOP3.LUT UR5, UR6, 0x7, URZ, 0xc0, !UPT ;  /* 0x0000000706057892 */ /* 0x000fc8000f8ec0ff */
[----:B------:R-:W-:-:S03]  /*0670*/  UISETP.NE.AND UP1, UPT, UR5, URZ, UPT ;  /* 0x000000ff0500728c */ /* 0x000fc6000bf25270 */
[----:B------:R-:W-:Y:S08]  /*0680*/  BRA.U !UP0, `(.L_x_3) ;  /* 0x0000000108947547 */ /* 0x000ff0000b800000 */
[----:B------:R-:W0:Y:S01]  /*0690*/  LDC.64 R12, c[0x0][0x390] ;  /* 0x0000e400ff0c7b82 */ /* 0x000e220000000a00 */
[----:B------:R-:W-:-:S07]  /*06a0*/  IMAD R7, R2, R0, R3 ;  /* 0x0000000002077224 */ /* 0x000fce00078e0203 */
[----:B------:R-:W1:Y:S01]  /*06b0*/  LDC.64 R4, c[0x0][0x388] ;  /* 0x0000e200ff047b82 */ /* 0x000e620000000a00 */
[----:B0-----:R-:W-:-:S05]  /*06c0*/  IMAD.WIDE R12, R7, 0x4, R12 ;  /* 0x00000004070c7825 */ /* 0x001fca00078e020c */
[----:B------:R0:W2:Y:S01]  /*06d0*/  LDG.E R16, desc[UR10][R12.64] ;  /* 0x0000000a0c107981 */ /* 0x0000a2000c1e1900 */
[----:B------:R-:W-:-:S04]  /*06e0*/  IMAD.WIDE R14, R0, 0x4, R12 ;  /* 0x00000004000e7825 */ /* 0x000fc800078e020c */
[----:B-1----:R-:W-:Y:S01]  /*06f0*/  IMAD.WIDE.U32 R4, R2, 0x4, R4 ;  /* 0x0000000402047825 */ /* 0x002fe200078e0004 */
[----:B------:R1:W3:Y:S03]  /*0700*/  LDG.E R20, desc[UR10][R14.64] ;  /* 0x0000000a0e147981 */ /* 0x0002e6000c1e1900 */
[C---:B------:R-:W-:Y:S01]  /*0710*/  IMAD.WIDE R22, R0.reuse, 0x4, R14 ;  /* 0x0000000400167825 */ /* 0x040fe200078e020e */
[----:B------:R-:W2:Y:S04]  /*0720*/  LDG.E R18, desc[UR10][R4.64] ;  /* 0x0000000a04127981 */ /* 0x000ea8000c1e1900 */
[----:B------:R-:W3:Y:S01]  /*0730*/  LDG.E R19, desc[UR10][R4.64+0x4] ;  /* 0x0000040a04137981 */ /* 0x000ee2000c1e1900 */
[----:B------:R-:W-:-:S03]  /*0740*/  IMAD.WIDE R8, R0, 0x4, R22 ;  /* 0x0000000400087825 */ /* 0x000fc600078e0216 */
[----:B------:R-:W4:Y:S01]  /*0750*/  LDG.E R22, desc[UR10][R22.64] ;  /* 0x0000000a16167981 */ /* 0x000f22000c1e1900 */
[----:B------:R-:W-:-:S03]  /*0760*/  IMAD.WIDE R10, R0, 0x4, R8 ;  /* 0x00000004000a7825 */ /* 0x000fc600078e0208 */
[----:B------:R-:W4:Y:S04]  /*0770*/  LDG.E R21, desc[UR10][R4.64+0x8] ;  /* 0x0000080a04157981 */ /* 0x000f28000c1e1900 */
[----:B------:R-:W5:Y:S01]  /*0780*/  LDG.E R9, desc[UR10][R8.64] ;  /* 0x0000000a08097981 */ /* 0x000f62000c1e1900 */
[----:B------:R-:W-:-:S03]  /*0790*/  IMAD.WIDE R6, R0, 0x4, R10 ;  /* 0x0000000400067825 */ /* 0x000fc600078e020a */
[----:B------:R-:W5:Y:S01]  /*07a0*/  LDG.E R24, desc[UR10][R4.64+0xc] ;  /* 0x00000c0a04187981 */ /* 0x000f62000c1e1900 */
[----:B0-----:R-:W-:-:S03]  /*07b0*/  IMAD.WIDE R12, R0, 0x4, R6 ;  /* 0x00000004000c7825 */ /* 0x001fc600078e0206 */
[----:B------:R-:W5:Y:S04]  /*07c0*/  LDG.E R10, desc[UR10][R10.64] ;  /* 0x0000000a0a0a7981 */ /* 0x000f68000c1e1900 */
[----:B------:R-:W5:Y:S01]  /*07d0*/  LDG.E R25, desc[UR10][R4.64+0x10] ;  /* 0x0000100a04197981 */ /* 0x000f62000c1e1900 */
[----:B-1----:R-:W-:-:S03]  /*07e0*/  IMAD.WIDE R14, R0, 0x4, R12 ;  /* 0x00000004000e7825 */ /* 0x002fc600078e020c */
[----:B------:R-:W5:Y:S04]  /*07f0*/  LDG.E R7, desc[UR10][R6.64] ;  /* 0x0000000a06077981 */ /* 0x000f68000c1e1900 */
[----:B------:R-:W5:Y:S04]  /*0800*/  LDG.E R26, desc[UR10][R4.64+0x14] ;  /* 0x0000140a041a7981 */ /* 0x000f68000c1e1900 */
[----:B------:R-:W5:Y:S04]  /*0810*/  LDG.E R12, desc[UR10][R12.64] ;  /* 0x0000000a0c0c7981 */ /* 0x000f68000c1e1900 */
[----:B------:R-:W5:Y:S04]  /*0820*/  LDG.E R23, desc[UR10][R4.64+0x18] ;  /* 0x0000180a04177981 */ /* 0x000f68000c1e1900 */
[----:B------:R-:W5:Y:S04]  /*0830*/  LDG.E R14, desc[UR10][R14.64] ;  /* 0x0000000a0e0e7981 */ /* 0x000f68000c1e1900 */
[----:B------:R-:W5:Y:S01]  /*0840*/  LDG.E R8, desc[UR10][R4.64+0x1c] ;  /* 0x00001c0a04087981 */ /* 0x000f62000c1e1900 */
[----:B------:R-:W-:Y:S01]  /*0850*/  IADD3 R2, PT, PT, R2, 0x8, RZ ;  /* 0x0000000802027810 */ /* 0x000fe20007ffe0ff */
[----:B--2---:R-:W-:-:S04]  /*0860*/  FFMA R16, R18, R16, R17 ;  /* 0x0000001012107223 */ /* 0x004fc80000000011 */
[----:B---3--:R-:W-:-:S04]  /*0870*/  FFMA R16, R19, R20, R16 ;  /* 0x0000001413107223 */ /* 0x008fc80000000010 */
[----:B----4-:R-:W-:-:S04]  /*0880*/  FFMA R21, R21, R22, R16 ;  /* 0x0000001615157223 */ /* 0x010fc80000000010 */
[----:B-----5:R-:W-:-:S04]  /*0890*/  FFMA R24, R24, R9, R21 ;  /* 0x0000000918187223 */ /* 0x020fc80000000015 */
[----:B------:R-:W-:-:S04]  /*08a0*/  FFMA R25, R25, R10, R24 ;  /* 0x0000000a19197223 */ /* 0x000fc80000000018 */
[----:B------:R-:W-:-:S04]  /*08b0*/  FFMA R26, R26, R7, R25 ;  /* 0x000000071a1a7223 */ /* 0x000fc80000000019 */
[----:B------:R-:W-:-:S04]  /*08c0*/  FFMA R23, R23, R12, R26 ;  /* 0x0000000c17177223 */ /* 0x000fc8000000001a */
[----:B------:R-:W-:-:S07]  /*08d0*/  FFMA R17, R8, R14, R23 ;  /* 0x0000000e08117223 */ /* 0x000fce0000000017 */
.L_x_3:
        /* <DEDUP_REMOVED lines=8> */
[----:B0-----:R-:W-:-:S04]  /*0960*/  IMAD.WIDE R6, R9, 0x4, R6 ;  /* 0x0000000409067825 */ /* 0x001fc800078e0206 */
[----:B------:R-:W-:Y:S02]  /*0970*/  IMAD.WIDE R8, R0, 0x4, R6 ;  /* 0x0000000400087825 */ /* 0x000fe400078e0206 */
[----:B------:R-:W2:Y:S02]  /*0980*/  LDG.E R6, desc[UR10][R6.64] ;  /* 0x0000000a06067981 */ /* 0x000ea4000c1e1900 */
[----:B-1----:R-:W-:-:S04]  /*0990*/  IMAD.WIDE.U32 R4, R2, 0x4, R4 ;  /* 0x0000000402047825 */ /* 0x002fc800078e0004 */
[C---:B------:R-:W-:Y:S01]  /*09a0*/  IMAD.WIDE R10, R0.reuse, 0x4, R8 ;  /* 0x00000004000a7825 */ /* 0x040fe200078e0208 */
[----:B------:R-:W2:Y:S04]  /*09b0*/  LDG.E R14, desc[UR10][R4.64] ;  /* 0x0000000a040e7981 */ /* 0x000ea8000c1e1900 */
[----:B------:R-:W3:Y:S01]  /*09c0*/  LDG.E R8, desc[UR10][R8.64] ;  /* 0x0000000a08087981 */ /* 0x000ee2000c1e1900 */
[----:B------:R-:W-:-:S03]  /*09d0*/  IMAD.WIDE R12, R0, 0x4, R10 ;  /* 0x00000004000c7825 */ /* 0x000fc600078e020a */
[----:B------:R-:W3:Y:S04]  /*09e0*/  LDG.E R15, desc[UR10][R4.64+0x4] ;  /* 0x0000040a040f7981 */ /* 0x000ee8000c1e1900 */
[----:B------:R-:W4:Y:S04]  /*09f0*/  LDG.E R10, desc[UR10][R10.64] ;  /* 0x0000000a0a0a7981 */ /* 0x000f28000c1e1900 */
[----:B------:R-:W4:Y:S04]  /*0a00*/  LDG.E R19, desc[UR10][R4.64+0x8] ;  /* 0x0000080a04137981 */ /* 0x000f28000c1e1900 */
[----:B------:R-:W5:Y:S04]  /*0a10*/  LDG.E R12, desc[UR10][R12.64] ;  /* 0x0000000a0c0c7981 */ /* 0x000f68000c1e1900 */
[----:B------:R-:W5:Y:S01]  /*0a20*/  LDG.E R21, desc[UR10][R4.64+0xc] ;  /* 0x00000c0a04157981 */ /* 0x000f62000c1e1900 */
[----:B------:R-:W-:Y:S01]  /*0a30*/  IADD3 R2, PT, PT, R2, 0x4, RZ ;  /* 0x0000000402027810 */ /* 0x000fe20007ffe0ff */
[----:B--2---:R-:W-:-:S04]  /*0a40*/  FFMA R14, R14, R6, R17 ;  /* 0x000000060e0e7223 */ /* 0x004fc80000000011 */
[----:B---3--:R-:W-:-:S04]  /*0a50*/  FFMA R14, R15, R8, R14 ;  /* 0x000000080f0e7223 */ /* 0x008fc8000000000e */
[----:B----4-:R-:W-:-:S04]  /*0a60*/  FFMA R14, R19, R10, R14 ;  /* 0x0000000a130e7223 */ /* 0x010fc8000000000e */
[----:B-----5:R-:W-:-:S07]  /*0a70*/  FFMA R17, R21, R12, R14 ;  /* 0x0000000c15117223 */ /* 0x020fce000000000e */
.L_x_4:
[----:B------:R-:W-:Y:S05]  /*0a80*/  BRA.U !UP1, `(.L_x_0) ;  /* 0x0000000109447547 */ /* 0x000fea000b800000 */
[----:B------:R-:W0:Y:S01]  /*0a90*/  LDC.64 R4, c[0x0][0x388] ;  /* 0x0000e200ff047b82 */ /* 0x000e220000000a00 */
[----:B------:R-:W-:Y:S01]  /*0aa0*/  IMAD R11, R2, R0, R3 ;  /* 0x00000000020b7224 */ /* 0x000fe200078e0203 */
[----:B------:R-:W-:-:S06]  /*0ab0*/  UIADD3 UR4, UPT, UPT, -UR4, URZ, URZ ;  /* 0x000000ff04047290 */ /* 0x000fcc000fffe1ff */
[----:B------:R-:W1:Y:S01]  /*0ac0*/  LDC.64 R8, c[0x0][0x390] ;  /* 0x0000e400ff087b82 */ /* 0x000e620000000a00 */
[----:B0-----:R-:W-:-:S03]  /*0ad0*/  IMAD.WIDE.U32 R4, R2, 0x4, R4 ;  /* 0x0000000402047825 */ /* 0x001fc600078e0004 */
[----:B------:R-:W-:Y:S02]  /*0ae0*/  MOV R6, R4 ;  /* 0x0000000400067202 */ /* 0x000fe40000000f00 */
[----:B------:R-:W-:-:S07]  /*0af0*/  MOV R7, R5 ;  /* 0x0000000500077202 */ /* 0x000fce0000000f00 */
.L_x_5:
[C---:B-1----:R-:W-:Y:S01]  /*0b00*/  IMAD.WIDE R4, R11.reuse, 0x4, R8 ;  /* 0x000000040b047825 */ /* 0x042fe200078e0208 */
[----:B------:R0:W2:Y:S05]  /*0b10*/  LDG.E R2, desc[UR10][R6.64] ;  /* 0x0000000a06027981 */ /* 0x0000aa000c1e1900 */
[----:B------:R-:W2:Y:S01]  /*0b20*/  LDG.E R4, desc[UR10][R4.64] ;  /* 0x0000000a04047981 */ /* 0x000ea2000c1e1900 */
[----:B------:R-:W-:Y:S01]  /*0b30*/  UIADD3 UR4, UPT, UPT, UR4, 0x1, URZ ;  /* 0x0000000104047890 */ /* 0x000fe2000fffe0ff */
[----:B------:R-:W-:-:S03]  /*0b40*/  IADD3 R11, PT, PT, R11, R0, RZ ;  /* 0x000000000b0b7210 */ /* 0x000fc60007ffe0ff */
[----:B------:R-:W-:Y:S01]  /*0b50*/  UISETP.NE.AND UP0, UPT, UR4, URZ, UPT ;  /* 0x000000ff0400728c */ /* 0x000fe2000bf05270 */
[----:B0-----:R-:W-:-:S04]  /*0b60*/  IADD3 R6, P0, PT, R6, 0x4, RZ ;  /* 0x0000000406067810 */ /* 0x001fc80007f1e0ff */
[----:B------:R-:W-:Y:S01]  /*0b70*/  IADD3.X R7, PT, PT, RZ, R7, RZ, P0, !PT ;  /* 0x00000007ff077210 */ /* 0x000fe200007fe4ff */
[----:B--2---:R-:W-:-:S03]  /*0b80*/  FFMA R17, R2, R4, R17 ;  /* 0x0000000402117223 */ /* 0x004fc60000000011 */
[----:B------:R-:W-:Y:S05]  /*0b90*/  BRA.U UP0, `(.L_x_5) ;  /* 0xfffffffd00d87547 */ /* 0x000fea000b83ffff */
.L_x_0:
[----:B------:R-:W0:Y:S08]  /*0ba0*/  LDC.64 R4, c[0x0][0x398] ;  /* 0x0000e600ff047b82 */ /* 0x000e300000000a00 */
[----:B------:R-:W1:Y:S01]  /*0bb0*/  LDC.64 R6, c[0x0][0x380] ;  /* 0x0000e000ff067b82 */ /* 0x000e620000000a00 */
[----:B0-----:R-:W-:-:S06]  /*0bc0*/  IMAD.WIDE R4, R3, 0x4, R4 ;  /* 0x0000000403047825 */ /* 0x001fcc00078e0204 */
[----:B------:R-:W2:Y:S01]  /*0bd0*/  LDG.E R4, desc[UR10][R4.64] ;  /* 0x0000000a04047981 */ /* 0x000ea2000c1e1900 */
[----:B-1----:R-:W-:-:S04]  /*0be0*/  IMAD.WIDE R2, R3, 0x4, R6 ;  /* 0x0000000403027825 */ /* 0x002fc800078e0206 */
[----:B--2---:R-:W-:-:S05]  /*0bf0*/  FADD R17, R4, R17 ;  /* 0x0000001104117221 */ /* 0x004fca0000000000 */
[----:B------:R-:W-:Y:S01]  /*0c00*/  STG.E desc[UR10][R2.64], R17 ;  /* 0x0000001102007986 */ /* 0x000fe2000c10190a */
[----:B------:R-:W-:Y:S05]  /*0c10*/  EXIT ;  /* 0x000000000000794d */ /* 0x000fea0003800000 */
.L_x_6:
[----:B------:R-:W-:-:S00]  /*0c20*/  BRA `(.L_x_6) ;  /* 0xfffffffc00fc7947 */ /* 0x000fc0000383ffff */
[----:B------:R-:W-:-:S00]  /*0c30*/  NOP ;  /* 0x0000000000007918 */ /* 0x000fc00000000000 */
        /* <DEDUP_REMOVED lines=12> */
.L_x_7:


//--------------------- .nv.shared.reserved.0     --------------------------
	.section	.nv.shared.reserved.0,"aw",@nobits
	.weak		__nv_reservedSMEM_offset_0_alias
	.size		__nv_reservedSMEM_offset_0_alias, 0, 64
	.other		__nv_reservedSMEM_offset_0_alias,@"STO_CUDA_RESERVED_SHARED STV_DEFAULT"
__nv_reservedSMEM_offset_0_alias:
	.zero		0
	.zero		64


//--------------------- .nv.constant0._Z2FCPfS_S_S_ii --------------------------
	.section	.nv.constant0._Z2FCPfS_S_S_ii,"a",@progbits
	.sectionflags	@""
	.align	4
.nv.constant0._Z2FCPfS_S_S_ii:
	.zero		936


//--------------------- SYMBOLS --------------------------

	.type		.nv.reservedSmem.offset0,@object
	.size		.nv.reservedSmem.offset0,0x4
